//
// Generated by NVIDIA NVVM Compiler
//
// Compiler Build ID: CL-36424714
// Cuda compilation tools, release 13.0, V13.0.88
// Based on NVVM 20.0.0
//

.version 9.0
.target sm_100
.address_size 64

	// .globl	_Z12parallelSum1Pii

.visible .entry _Z12parallelSum1Pii(
	.param .u64 .ptr .align 1 _Z12parallelSum1Pii_param_0,
	.param .u32 _Z12parallelSum1Pii_param_1
)
{
	.reg .pred 	%p<2>;
	.reg .b32 	%r<11>;
	.reg .b32 	%f<4>;
	.reg .b64 	%rd<7>;

	ld.param.u64 	%rd1, [_Z12parallelSum1Pii_param_0];
	ld.param.u32 	%r3, [_Z12parallelSum1Pii_param_1];
	mov.u32 	%r4, %tid.x;
	mov.u32 	%r5, %ctaid.x;
	mov.u32 	%r6, %ntid.x;
	mad.lo.s32 	%r1, %r5, %r6, %r4;
	cvt.rn.f32.s32 	%f1, %r3;
	mul.f32 	%f2, %f1, 0f3F000000;
	cvt.rpi.f32.f32 	%f3, %f2;
	cvt.rzi.s32.f32 	%r7, %f3;
	add.s32 	%r2, %r7, %r1;
	setp.ge.s32 	%p1, %r2, %r3;
	@%p1 bra 	$L__BB0_2;
	cvta.to.global.u64 	%rd2, %rd1;
	mul.wide.s32 	%rd3, %r2, 4;
	add.s64 	%rd4, %rd2, %rd3;
	ld.global.u32 	%r8, [%rd4];
	mul.wide.s32 	%rd5, %r1, 4;
	add.s64 	%rd6, %rd2, %rd5;
	ld.global.u32 	%r9, [%rd6];
	add.s32 	%r10, %r9, %r8;
	st.global.u32 	[%rd6], %r10;
$L__BB0_2:
	ret;

}
	// .globl	_Z12parallelSum2PiPxii
.visible .entry _Z12parallelSum2PiPxii(
	.param .u64 .ptr .align 1 _Z12parallelSum2PiPxii_param_0,
	.param .u64 .ptr .align 1 _Z12parallelSum2PiPxii_param_1,
	.param .u32 _Z12parallelSum2PiPxii_param_2,
	.param .u32 _Z12parallelSum2PiPxii_param_3
)
{
	.reg .pred 	%p<5>;
	.reg .b32 	%r<6>;
	.reg .b64 	%rd<17>;

	ld.param.u64 	%rd3, [_Z12parallelSum2PiPxii_param_0];
	ld.param.u64 	%rd4, [_Z12parallelSum2PiPxii_param_1];
	ld.param.u32 	%r3, [_Z12parallelSum2PiPxii_param_2];
	ld.param.u32 	%r4, [_Z12parallelSum2PiPxii_param_3];
	cvta.to.global.u64 	%rd1, %rd4;
	cvta.to.global.u64 	%rd2, %rd3;
	mov.u32 	%r1, %tid.x;
	setp.ne.s32 	%p1, %r4, 0;
	setp.ge.s32 	%p2, %r1, %r3;
	or.pred  	%p3, %p2, %p1;
	@%p3 bra 	$L__BB1_2;
	mul.wide.u32 	%rd5, %r1, 4;
	add.s64 	%rd6, %rd2, %rd5;
	ld.global.s32 	%rd7, [%rd6];
	mul.wide.u32 	%rd8, %r1, 8;
	add.s64 	%rd9, %rd1, %rd8;
	st.global.u64 	[%rd9], %rd7;
$L__BB1_2:
	shl.b32 	%r5, %r4, 10;
	or.b32  	%r2, %r5, %r1;
	setp.ge.s32 	%p4, %r2, %r3;
	@%p4 bra 	$L__BB1_4;
	mul.wide.s32 	%rd10, %r2, 4;
	add.s64 	%rd11, %rd2, %rd10;
	ld.global.s32 	%rd12, [%rd11];
	mul.wide.u32 	%rd13, %r1, 8;
	add.s64 	%rd14, %rd1, %rd13;
	ld.global.u64 	%rd15, [%rd14];
	add.s64 	%rd16, %rd15, %rd12;
	st.global.u64 	[%rd14], %rd16;
$L__BB1_4:
	ret;

}


// ===== COMPILED SASS (sm_100) =====

	.target	sm_100

	.elftype	@"ET_EXEC"


//--------------------- .note.nv.tkinfo           --------------------------
	.section	.note.nv.tkinfo,"",@"SHT_NOTE"
	.sectionflags	@"SHF_NOTE_NV_TKINFO"
	.tkinfo
        /*0018*/ 	.word	0x00000002
        /*0030*/ 	.string	""
        /*0030*/ 	.string	"ptxas"
        /*0030*/ 	.string	"Cuda compilation tools, release 13.0, V13.0.88"
        /*0030*/ 	.string	"Build cuda_13.0.r13.0/compiler.36424714_0"
        /*0030*/ 	.string	"-arch sm_100 -m 64 "



//--------------------- .note.nv.cuinfo           --------------------------
	.section	.note.nv.cuinfo,"",@"SHT_NOTE"
	.sectionflags	@"SHF_NOTE_NV_CUINFO"
        /*0018*/ 	.short	0x0002
        /*001a*/ 	.short	0x0064
        /*001c*/ 	.short	0x0082
	.zero		2


//--------------------- .nv.info                  --------------------------
	.section	.nv.info,"",@"SHT_CUDA_INFO"
	.align	4


	//----- nvinfo : EIATTR_REGCOUNT
	.align		4
        /*0000*/ 	.byte	0x04, 0x2f
        /*0002*/ 	.short	(.L_1 - .L_0)
	.align		4
.L_0:
        /*0004*/ 	.word	index@(_Z12parallelSum1Pii)
        /*0008*/ 	.word	0x0000000a


	//----- nvinfo : EIATTR_FRAME_SIZE
	.align		4
.L_1:
        /*000c*/ 	.byte	0x04, 0x11
        /*000e*/ 	.short	(.L_3 - .L_2)
	.align		4
.L_2:
        /*0010*/ 	.word	index@(_Z12parallelSum1Pii)
        /*0014*/ 	.word	0x00000000


	//----- nvinfo : EIATTR_REGCOUNT
	.align		4
.L_3:
        /*0018*/ 	.byte	0x04, 0x2f
        /*001a*/ 	.short	(.L_5 - .L_4)
	.align		4
.L_4:
        /*001c*/ 	.word	index@(_Z12parallelSum2PiPxii)
        /*0020*/ 	.word	0x0000000c


	//----- nvinfo : EIATTR_FRAME_SIZE
	.align		4
.L_5:
        /*0024*/ 	.byte	0x04, 0x11
        /*0026*/ 	.short	(.L_7 - .L_6)
	.align		4
.L_6:
        /*0028*/ 	.word	index@(_Z12parallelSum2PiPxii)
        /*002c*/ 	.word	0x00000000


	//----- nvinfo : EIATTR_MIN_STACK_SIZE
	.align		4
.L_7:
        /*0030*/ 	.byte	0x04, 0x12
        /*0032*/ 	.short	(.L_9 - .L_8)
	.align		4
.L_8:
        /*0034*/ 	.word	index@(_Z12parallelSum2PiPxii)
        /*0038*/ 	.word	0x00000000


	//----- nvinfo : EIATTR_MIN_STACK_SIZE
	.align		4
.L_9:
        /*003c*/ 	.byte	0x04, 0x12
        /*003e*/ 	.short	(.L_11 - .L_10)
	.align		4
.L_10:
        /*0040*/ 	.word	index@(_Z12parallelSum1Pii)
        /*0044*/ 	.word	0x00000000
.L_11:


//--------------------- .nv.compat                --------------------------
	.section	.nv.compat,"",@"SHT_CUDA_COMPAT_INFO"
	.align	4
        /*0000*/ 	.byte	0x02, 0x09, 0x00, 0x00, 0x02, 0x02, 0x01, 0x00, 0x02, 0x05, 0x05, 0x00, 0x03, 0x07, 0x01, 0x01
        /*0010*/ 	.byte	0x02, 0x03, 0x00, 0x00, 0x02, 0x06, 0x01, 0x00, 0x04, 0x0b, 0x08, 0x00, 0x09, 0x00, 0x00, 0x00
        /*0020*/ 	.byte	0x00, 0x00, 0x00, 0x00


//--------------------- .nv.info._Z12parallelSum2PiPxii --------------------------
	.section	.nv.info._Z12parallelSum2PiPxii,"",@"SHT_CUDA_INFO"
	.sectionflags	@""
	.align	4


	//----- nvinfo : EIATTR_CUDA_API_VERSION
	.align		4
        /*0000*/ 	.byte	0x04, 0x37
        /*0002*/ 	.short	(.L_13 - .L_12)
.L_12:
        /*0004*/ 	.word	0x00000082


	//----- nvinfo : EIATTR_KPARAM_INFO
	.align		4
.L_13:
        /*0008*/ 	.byte	0x04, 0x17
        /*000a*/ 	.short	(.L_15 - .L_14)
.L_14:
        /*000c*/ 	.word	0x00000000
        /*0010*/ 	.short	0x0003
        /*0012*/ 	.short	0x0014
        /*0014*/ 	.byte	0x00, 0xf0, 0x11, 0x00


	//----- nvinfo : EIATTR_KPARAM_INFO
	.align		4
.L_15:
        /*0018*/ 	.byte	0x04, 0x17
        /*001a*/ 	.short	(.L_17 - .L_16)
.L_16:
        /*001c*/ 	.word	0x00000000
        /*0020*/ 	.short	0x0002
        /*0022*/ 	.short	0x0010
        /*0024*/ 	.byte	0x00, 0xf0, 0x11, 0x00


	//----- nvinfo : EIATTR_KPARAM_INFO
	.align		4
.L_17:
        /*0028*/ 	.byte	0x04, 0x17
        /*002a*/ 	.short	(.L_19 - .L_18)
.L_18:
        /*002c*/ 	.word	0x00000000
        /*0030*/ 	.short	0x0001
        /*0032*/ 	.short	0x0008
        /*0034*/ 	.byte	0x00, 0xf5, 0x21, 0x00


	//----- nvinfo : EIATTR_KPARAM_INFO
	.align		4
.L_19:
        /*0038*/ 	.byte	0x04, 0x17
        /*003a*/ 	.short	(.L_21 - .L_20)
.L_20:
        /*003c*/ 	.word	0x00000000
        /*0040*/ 	.short	0x0000
        /*0042*/ 	.short	0x0000
        /*0044*/ 	.byte	0x00, 0xf5, 0x21, 0x00


	//----- nvinfo : EIATTR_SPARSE_MMA_MASK
	.align		4
.L_21:
        /*0048*/ 	.byte	0x03, 0x50
        /*004a*/ 	.short	0x0000


	//----- nvinfo : EIATTR_MAXREG_COUNT
	.align		4
        /*004c*/ 	.byte	0x03, 0x1b
        /*004e*/ 	.short	0x00ff


	//----- nvinfo : EIATTR_MERCURY_ISA_VERSION
	.align		4
        /*0050*/ 	.byte	0x03, 0x5f
        /*0052*/ 	.short	0x0101


	//----- nvinfo : EIATTR_VRC_CTA_INIT_COUNT
	.align		4
        /*0054*/ 	.byte	0x02, 0x4a
	.zero		1
	.zero		1


	//----- nvinfo : EIATTR_EXIT_INSTR_OFFSETS
	.align		4
        /*0058*/ 	.byte	0x04, 0x1c
        /*005a*/ 	.short	(.L_23 - .L_22)


	//   ....[0]....
.L_22:
        /*005c*/ 	.word	0x00000130


	//   ....[1]....
        /*0060*/ 	.word	0x000001d0


	//----- nvinfo : EIATTR_CRS_STACK_SIZE
	.align		4
.L_23:
        /*0064*/ 	.byte	0x04, 0x1e
        /*0066*/ 	.short	(.L_25 - .L_24)
.L_24:
        /*0068*/ 	.word	0x00000000


	//----- nvinfo : EIATTR_CBANK_PARAM_SIZE
	.align		4
.L_25:
        /*006c*/ 	.byte	0x03, 0x19
        /*006e*/ 	.short	0x0018


	//----- nvinfo : EIATTR_PARAM_CBANK
	.align		4
        /*0070*/ 	.byte	0x04, 0x0a
        /*0072*/ 	.short	(.L_27 - .L_26)
	.align		4
.L_26:
        /*0074*/ 	.word	index@(.nv.constant0._Z12parallelSum2PiPxii)
        /*0078*/ 	.short	0x0380
        /*007a*/ 	.short	0x0018


	//----- nvinfo : EIATTR_SW_WAR
	.align		4
.L_27:
        /*007c*/ 	.byte	0x04, 0x36
        /*007e*/ 	.short	(.L_29 - .L_28)
.L_28:
        /*0080*/ 	.word	0x00000008
.L_29:


//--------------------- .nv.info._Z12parallelSum1Pii --------------------------
	.section	.nv.info._Z12parallelSum1Pii,"",@"SHT_CUDA_INFO"
	.sectionflags	@""
	.align	4


	//----- nvinfo : EIATTR_CUDA_API_VERSION
	.align		4
        /*0000*/ 	.byte	0x04, 0x37
        /*0002*/ 	.short	(.L_31 - .L_30)
.L_30:
        /*0004*/ 	.word	0x00000082


	//----- nvinfo : EIATTR_KPARAM_INFO
	.align		4
.L_31:
        /*0008*/ 	.byte	0x04, 0x17
        /*000a*/ 	.short	(.L_33 - .L_32)
.L_32:
        /*000c*/ 	.word	0x00000000
        /*0010*/ 	.short	0x0001
        /*0012*/ 	.short	0x0008
        /*0014*/ 	.byte	0x00, 0xf0, 0x11, 0x00


	//----- nvinfo : EIATTR_KPARAM_INFO
	.align		4
.L_33:
        /*0018*/ 	.byte	0x04, 0x17
        /*001a*/ 	.short	(.L_35 - .L_34)
.L_34:
        /*001c*/ 	.word	0x00000000
        /*0020*/ 	.short	0x0000
        /*0022*/ 	.short	0x0000
        /*0024*/ 	.byte	0x00, 0xf5, 0x21, 0x00


	//----- nvinfo : EIATTR_SPARSE_MMA_MASK
	.align		4
.L_35:
        /*0028*/ 	.byte	0x03, 0x50
        /*002a*/ 	.short	0x0000


	//----- nvinfo : EIATTR_MAXREG_COUNT
	.align		4
        /*002c*/ 	.byte	0x03, 0x1b
        /*002e*/ 	.short	0x00ff


	//----- nvinfo : EIATTR_MERCURY_ISA_VERSION
	.align		4
        /*0030*/ 	.byte	0x03, 0x5f
        /*0032*/ 	.short	0x0101


	//----- nvinfo : EIATTR_VRC_CTA_INIT_COUNT
	.align		4
        /*0034*/ 	.byte	0x02, 0x4a
	.zero		1
	.zero		1


	//----- nvinfo : EIATTR_EXIT_INSTR_OFFSETS
	.align		4
        /*0038*/ 	.byte	0x04, 0x1c
        /*003a*/ 	.short	(.L_37 - .L_36)


	//   ....[0]....
.L_36:
        /*003c*/ 	.word	0x000000b0


	//   ....[1]....
        /*0040*/ 	.word	0x00000140


	//----- nvinfo : EIATTR_CBANK_PARAM_SIZE
	.align		4
.L_37:
        /*0044*/ 	.byte	0x03, 0x19
        /*0046*/ 	.short	0x000c


	//----- nvinfo : EIATTR_PARAM_CBANK
	.align		4
        /*0048*/ 	.byte	0x04, 0x0a
        /*004a*/ 	.short	(.L_39 - .L_38)
	.align		4
.L_38:
        /*004c*/ 	.word	index@(.nv.constant0._Z12parallelSum1Pii)
        /*0050*/ 	.short	0x0380
        /*0052*/ 	.short	0x000c


	//----- nvinfo : EIATTR_SW_WAR
	.align		4
.L_39:
        /*0054*/ 	.byte	0x04, 0x36
        /*0056*/ 	.short	(.L_41 - .L_40)
.L_40:
        /*0058*/ 	.word	0x00000008
.L_41:


//--------------------- .nv.callgraph             --------------------------
	.section	.nv.callgraph,"",@"SHT_CUDA_CALLGRAPH"
	.align	4
	.sectionentsize	8
	.align		4
        /*0000*/ 	.word	0x00000000
	.align		4
        /*0004*/ 	.word	0xffffffff
	.align		4
        /*0008*/ 	.word	0x00000000
	.align		4
        /*000c*/ 	.word	0xfffffffe
	.align		4
        /*0010*/ 	.word	0x00000000
	.align		4
        /*0014*/ 	.word	0xfffffffd
	.align		4
        /*0018*/ 	.word	0x00000000
	.align		4
        /*001c*/ 	.word	0xfffffffc


//--------------------- .text._Z12parallelSum2PiPxii --------------------------
	.section	.text._Z12parallelSum2PiPxii,"ax",@progbits
	.align	128
        .global         _Z12parallelSum2PiPxii
        .type           _Z12parallelSum2PiPxii,@function
        .size           _Z12parallelSum2PiPxii,(.L_x_4 - _Z12parallelSum2PiPxii)
        .other          _Z12parallelSum2PiPxii,@"STO_CUDA_ENTRY STV_DEFAULT"
_Z12parallelSum2PiPxii:
.text._Z12parallelSum2PiPxii:
[----:B------:R-:W-:Y:S01]  /*0000*/  LDC R1, c[0x0][0x37c] ;  /* 0x0000df00ff017b82 */ /* 0x000fe20000000800 */
[----:B------:R-:W0:Y:S01]  /*0010*/  S2R R9, SR_TID.X ;  /* 0x0000000000097919 */ /* 0x000e220000002100 */
[----:B------:R-:W1:Y:S01]  /*0020*/  LDCU.64 UR8, c[0x0][0x390] ;  /* 0x00007200ff0877ac */ /* 0x000e620008000a00 */
[----:B------:R-:W-:Y:S01]  /*0030*/  BSSY.RECONVERGENT B0, `(.L_x_0) ;  /* 0x000000c000007945 */ /* 0x000fe20003800200 */
[----:B------:R-:W2:Y:S01]  /*0040*/  LDCU.64 UR6, c[0x0][0x358] ;  /* 0x00006b00ff0677ac */ /* 0x000ea20008000a00 */
[----:B-1----:R-:W-:-:S04]  /*0050*/  ISETP.NE.AND P0, PT, RZ, UR9, PT ;  /* 0x00000009ff007c0c */ /* 0x002fc8000bf05270 */
[----:B0-----:R-:W-:-:S13]  /*0060*/  ISETP.GE.OR P0, PT, R9, UR8, P0 ;  /* 0x0000000809007c0c */ /* 0x001fda0008706670 */
[----:B--2---:R-:W-:Y:S05]  /*0070*/  @P0 BRA `(.L_x_1) ;  /* 0x00000000001c0947 */ /* 0x004fea0003800000 */
[----:B------:R-:W0:Y:S08]  /*0080*/  LDC.64 R2, c[0x0][0x380] ;  /* 0x0000e000ff027b82 */ /* 0x000e300000000a00 */
[----:B------:R-:W1:Y:S01]  /*0090*/  LDC.64 R6, c[0x0][0x388] ;  /* 0x0000e200ff067b82 */ /* 0x000e620000000a00 */
[----:B0-----:R-:W-:-:S05]  /*00a0*/  IMAD.WIDE.U32 R2, R9, 0x4, R2 ;  /* 0x0000000409027825 */ /* 0x001fca00078e0002 */
[----:B------:R-:W2:Y:S01]  /*00b0*/  LDG.E R4, desc[UR6][R2.64] ;  /* 0x0000000602047981 */ /* 0x000ea2000c1e1900 */
[----:B-1----:R-:W-:Y:S01]  /*00c0*/  IMAD.WIDE.U32 R6, R9, 0x8, R6 ;  /* 0x0000000809067825 */ /* 0x002fe200078e0006 */
[----:B--2---:R-:W-:-:S05]  /*00d0*/  SHF.R.S32.HI R5, RZ, 0x1f, R4 ;  /* 0x0000001fff057819 */ /* 0x004fca0000011404 */
[----:B------:R0:W-:Y:S02]  /*00e0*/  STG.E.64 desc[UR6][R6.64], R4 ;  /* 0x0000000406007986 */ /* 0x0001e4000c101b06 */
.L_x_1:
[----:B------:R-:W-:Y:S05]  /*00f0*/  BSYNC.RECONVERGENT B0 ;  /* 0x0000000000007941 */ /* 0x000fea0003800200 */
.L_x_0:
[----:B------:R-:W-:-:S06]  /*0100*/  USHF.L.U32 UR4, UR9, 0xa, URZ ;  /* 0x0000000a09047899 */ /* 0x000fcc00080006ff */
[----:B0-----:R-:W-:-:S04]  /*0110*/  LOP3.LUT R7, R9, UR4, RZ, 0xfc, !PT ;  /* 0x0000000409077c12 */ /* 0x001fc8000f8efcff */
[----:B------:R-:W-:-:S13]  /*0120*/  ISETP.GE.AND P0, PT, R7, UR8, PT ;  /* 0x0000000807007c0c */ /* 0x000fda000bf06270 */
[----:B------:R-:W-:Y:S05]  /*0130*/  @P0 EXIT ;  /* 0x000000000000094d */ /* 0x000fea0003800000 */
[----:B------:R-:W0:Y:S08]  /*0140*/  LDC.64 R2, c[0x0][0x380] ;  /* 0x0000e000ff027b82 */ /* 0x000e300000000a00 */
[----:B------:R-:W1:Y:S01]  /*0150*/  LDC.64 R4, c[0x0][0x388] ;  /* 0x0000e200ff047b82 */ /* 0x000e620000000a00 */
[----:B0-----:R-:W-:-:S06]  /*0160*/  IMAD.WIDE R2, R7, 0x4, R2 ;  /* 0x0000000407027825 */ /* 0x001fcc00078e0202 */
[----:B------:R-:W2:Y:S01]  /*0170*/  LDG.E R3, desc[UR6][R2.64] ;  /* 0x0000000602037981 */ /* 0x000ea2000c1e1900 */
[----:B-1----:R-:W-:-:S05]  /*0180*/  IMAD.WIDE.U32 R6, R9, 0x8, R4 ;  /* 0x0000000809067825 */ /* 0x002fca00078e0004 */
[----:B------:R-:W2:Y:S02]  /*0190*/  LDG.E.64 R4, desc[UR6][R6.64] ;  /* 0x0000000606047981 */ /* 0x000ea4000c1e1b00 */
[----:B--2---:R-:W-:-:S04]  /*01a0*/  IADD3 R4, P0, PT, R3, R4, RZ ;  /* 0x0000000403047210 */ /* 0x004fc80007f1e0ff */
[----:B------:R-:W-:-:S05]  /*01b0*/  LEA.HI.X.SX32 R5, R3, R5, 0x1, P0 ;  /* 0x0000000503057211 */ /* 0x000fca00000f0eff */
[----:B------:R-:W-:Y:S01]  /*01c0*/  STG.E.64 desc[UR6][R6.64], R4 ;  /* 0x0000000406007986 */ /* 0x000fe2000c101b06 */
[----:B------:R-:W-:Y:S05]  /*01d0*/  EXIT ;  /* 0x000000000000794d */ /* 0x000fea0003800000 */
.L_x_2:
[----:B------:R-:W-:-:S00]  /*01e0*/  BRA `(.L_x_2) ;  /* 0xfffffffc00fc7947 */ /* 0x000fc0000383ffff */
[----:B------:R-:W-:-:S00]  /*01f0*/  NOP ;  /* 0x0000000000007918 */ /* 0x000fc00000000000 */
        /* <DEDUP_REMOVED lines=8> */
.L_x_4:


//--------------------- .text._Z12parallelSum1Pii --------------------------
	.section	.text._Z12parallelSum1Pii,"ax",@progbits
	.align	128
        .global         _Z12parallelSum1Pii
        .type           _Z12parallelSum1Pii,@function
        .size           _Z12parallelSum1Pii,(.L_x_5 - _Z12parallelSum1Pii)
        .other          _Z12parallelSum1Pii,@"STO_CUDA_ENTRY STV_DEFAULT"
_Z12parallelSum1Pii:
.text._Z12parallelSum1Pii:
[----:B------:R-:W-:Y:S01]  /*0000*/  LDC R1, c[0x0][0x37c] ;  /* 0x0000df00ff017b82 */ /* 0x000fe20000000800 */
[----:B------:R-:W0:Y:S01]  /*0010*/  LDCU UR5, c[0x0][0x388] ;  /* 0x00007100ff0577ac */ /* 0x000e220008000800 */
[----:B------:R-:W1:Y:S06]  /*0020*/  S2R R7, SR_TID.X ;  /* 0x0000000000077919 */ /* 0x000e6c0000002100 */
[----:B------:R-:W1:Y:S08]  /*0030*/  S2UR UR4, SR_CTAID.X ;  /* 0x00000000000479c3 */ /* 0x000e700000002500 */
[----:B------:R-:W1:Y:S01]  /*0040*/  LDC R2, c[0x0][0x360] ;  /* 0x0000d800ff027b82 */ /* 0x000e620000000800 */
[----:B0-----:R-:W-:-:S05]  /*0050*/  I2FP.F32.S32 R0, UR5 ;  /* 0x0000000500007c45 */ /* 0x001fca0008201400 */
[----:B------:R-:W-:-:S06]  /*0060*/  FMUL R0, R0, 0.5 ;  /* 0x3f00000000007820 */ /* 0x000fcc0000400000 */
[----:B------:R-:W0:Y:S01]  /*0070*/  F2I.CEIL.NTZ R0, R0 ;  /* 0x0000000000007305 */ /* 0x000e22000020b100 */
[----:B-1----:R-:W-:-:S05]  /*0080*/  IMAD R7, R2, UR4, R7 ;  /* 0x0000000402077c24 */ /* 0x002fca000f8e0207 */
[----:B0-----:R-:W-:-:S04]  /*0090*/  IADD3 R3, PT, PT, R7, R0, RZ ;  /* 0x0000000007037210 */ /* 0x001fc80007ffe0ff */
[----:B------:R-:W-:-:S13]  /*00a0*/  ISETP.GE.AND P0, PT, R3, UR5, PT ;  /* 0x0000000503007c0c */ /* 0x000fda000bf06270 */
[----:B------:R-:W-:Y:S05]  /*00b0*/  @P0 EXIT ;  /* 0x000000000000094d */ /* 0x000fea0003800000 */
[----:B------:R-:W0:Y:S01]  /*00c0*/  LDC.64 R4, c[0x0][0x380] ;  /* 0x0000e000ff047b82 */ /* 0x000e220000000a00 */
[----:B------:R-:W1:Y:S01]  /*00d0*/  LDCU.64 UR4, c[0x0][0x358] ;  /* 0x00006b00ff0477ac */ /* 0x000e620008000a00 */
[----:B0-----:R-:W-:-:S04]  /*00e0*/  IMAD.WIDE R2, R3, 0x4, R4 ;  /* 0x0000000403027825 */ /* 0x001fc800078e0204 */
[----:B------:R-:W-:Y:S02]  /*00f0*/  IMAD.WIDE R4, R7, 0x4, R4 ;  /* 0x0000000407047825 */ /* 0x000fe400078e0204 */
[----:B-1----:R-:W2:Y:S04]  /*0100*/  LDG.E R2, desc[UR4][R2.64] ;  /* 0x0000000402027981 */ /* 0x002ea8000c1e1900 */
[----:B------:R-:W2:Y:S02]  /*0110*/  LDG.E R7, desc[UR4][R4.64] ;  /* 0x0000000404077981 */ /* 0x000ea4000c1e1900 */
[----:B--2---:R-:W-:-:S05]  /*0120*/  IADD3 R7, PT, PT, R2, R7, RZ ;  /* 0x0000000702077210 */ /* 0x004fca0007ffe0ff */
[----:B------:R-:W-:Y:S01]  /*0130*/  STG.E desc[UR4][R4.64], R7 ;  /* 0x0000000704007986 */ /* 0x000fe2000c101904 */
[----:B------:R-:W-:Y:S05]  /*0140*/  EXIT ;  /* 0x000000000000794d */ /* 0x000fea0003800000 */
.L_x_3:
        /* <DEDUP_REMOVED lines=11> */
.L_x_5:


//--------------------- .nv.shared.reserved.0     --------------------------
	.section	.nv.shared.reserved.0,"aw",@nobits
	.weak		__nv_reservedSMEM_offset_0_alias
	.size		__nv_reservedSMEM_offset_0_alias, 0, 64
	.other		__nv_reservedSMEM_offset_0_alias,@"STO_CUDA_RESERVED_SHARED STV_DEFAULT"
__nv_reservedSMEM_offset_0_alias:
	.zero		0
	.zero		64


//--------------------- .nv.constant0._Z12parallelSum2PiPxii --------------------------
	.section	.nv.constant0._Z12parallelSum2PiPxii,"a",@progbits
	.sectionflags	@""
	.align	4
.nv.constant0._Z12parallelSum2PiPxii:
	.zero		920


//--------------------- .nv.constant0._Z12parallelSum1Pii --------------------------
	.section	.nv.constant0._Z12parallelSum1Pii,"a",@progbits
	.sectionflags	@""
	.align	4
.nv.constant0._Z12parallelSum1Pii:
	.zero		908


//--------------------- SYMBOLS --------------------------

	.type		.nv.reservedSmem.offset0,@object
	.size		.nv.reservedSmem.offset0,0x4
